//
// Generated by NVIDIA NVVM Compiler
//
// Compiler Build ID: CL-36424714
// Cuda compilation tools, release 13.0, V13.0.88
// Based on NVVM 20.0.0
//

.version 9.0
.target sm_100
.address_size 64

	// .globl	_Z6kernelP6uchar4iii
.const .align 16 .b8 features[3072];

.visible .entry _Z6kernelP6uchar4iii(
	.param .u64 .ptr .align 1 _Z6kernelP6uchar4iii_param_0,
	.param .u32 _Z6kernelP6uchar4iii_param_1,
	.param .u32 _Z6kernelP6uchar4iii_param_2,
	.param .u32 _Z6kernelP6uchar4iii_param_3
)
{
	.reg .pred 	%p<22>;
	.reg .b16 	%rs<9>;
	.reg .b32 	%r<109>;
	.reg .b32 	%f<18>;
	.reg .b64 	%rd<17>;
	.reg .b64 	%fd<145>;

	ld.param.u64 	%rd5, [_Z6kernelP6uchar4iii_param_0];
	ld.param.u32 	%r40, [_Z6kernelP6uchar4iii_param_1];
	ld.param.u32 	%r41, [_Z6kernelP6uchar4iii_param_2];
	ld.param.u32 	%r42, [_Z6kernelP6uchar4iii_param_3];
	cvta.to.global.u64 	%rd1, %rd5;
	mov.u32 	%r43, %tid.x;
	mov.u32 	%r44, %ntid.x;
	mov.u32 	%r45, %ctaid.x;
	mad.lo.s32 	%r1, %r44, %r45, %r43;
	mov.u32 	%r46, %tid.y;
	mov.u32 	%r47, %ntid.y;
	mov.u32 	%r48, %ctaid.y;
	mad.lo.s32 	%r97, %r47, %r48, %r46;
	mov.u32 	%r49, %nctaid.x;
	mul.lo.s32 	%r3, %r44, %r49;
	mov.u32 	%r50, %nctaid.y;
	mul.lo.s32 	%r4, %r47, %r50;
	setp.ge.s32 	%p1, %r97, %r41;
	@%p1 bra 	$L__BB0_25;
	mov.b32 	%r51, 1127219200;
	mov.b32 	%r52, -2147483648;
	mov.b64 	%fd1, {%r52, %r51};
	setp.lt.s32 	%p2, %r42, 2;
	@%p2 bra 	$L__BB0_18;
	ld.const.v2.f64 	{%fd2, %fd26}, [features+80];
	abs.f64 	%fd27, %fd26;
	mul.f64 	%fd28, %fd27, 0d4350000000000000;
	{
	.reg .b32 %temp; 
	mov.b64 	{%temp, %r60}, %fd28;
	}
	{
	.reg .b32 %temp; 
	mov.b64 	{%temp, %r61}, %fd27;
	}
	setp.lt.s32 	%p9, %r61, 1048576;
	{
	.reg .b32 %temp; 
	mov.b64 	{%r62, %temp}, %fd28;
	}
	{
	.reg .b32 %temp; 
	mov.b64 	{%r63, %temp}, %fd27;
	}
	ld.const.f64 	%fd3, [features+16];
	ld.const.f64 	%fd4, [features+32];
	ld.const.f64 	%fd5, [features+72];
	ld.const.f64 	%fd6, [features+56];
	selp.f64 	%fd29, %fd28, %fd27, %p9;
	selp.b32 	%r64, %r60, %r61, %p9;
	selp.b32 	%r65, %r62, %r63, %p9;
	add.s32 	%r5, %r64, -1;
	fma.rn.f64 	%fd30, %fd29, 0d7FF0000000000000, 0d7FF0000000000000;
	{
	.reg .b32 %temp; 
	mov.b64 	{%temp, %r66}, %fd29;
	}
	and.b32  	%r67, %r66, 2147483647;
	setp.eq.s32 	%p10, %r67, 0;
	selp.f64 	%fd7, 0dFFF0000000000000, %fd30, %p10;
	selp.b32 	%r68, -1077, -1023, %p9;
	shr.u32 	%r69, %r64, 20;
	add.s32 	%r6, %r68, %r69;
	and.b32  	%r70, %r64, 1048575;
	or.b32  	%r7, %r70, 1072693248;
	mov.b64 	%fd8, {%r65, %r7};
	{
	.reg .b32 %temp; 
	mov.b64 	{%r71, %temp}, %fd8;
	}
	{
	.reg .b32 %temp; 
	mov.b64 	{%temp, %r72}, %fd8;
	}
	add.s32 	%r73, %r72, -1048576;
	mov.b64 	%fd9, {%r71, %r73};
	neg.s32 	%r8, %r42;
	mov.u64 	%rd15, features;
	add.s64 	%rd14, %rd15, 176;
$L__BB0_3:
	setp.lt.s32 	%p11, %r1, %r40;
	@%p11 bra 	$L__BB0_5;
$L__BB0_4:
	add.s32 	%r97, %r97, %r4;
	setp.lt.s32 	%p21, %r97, %r41;
	@%p21 bra 	$L__BB0_3;
	bra.uni 	$L__BB0_25;
$L__BB0_5:
	mul.lo.s32 	%r11, %r97, %r40;
	mov.u32 	%r98, %r1;
$L__BB0_6:
	setp.gt.u32 	%p12, %r5, 2146435070;
	add.s32 	%r74, %r98, %r11;
	mul.wide.s32 	%rd13, %r74, 4;
	add.s64 	%rd2, %rd1, %rd13;
	.pragma "used_bytes_mask 7";
	ld.global.u32 	%r75, [%rd2];
	bfe.u32 	%r76, %r75, 0, 8;
	cvt.u16.u32 	%rs3, %r76;
	and.b16  	%rs4, %rs3, 255;
	bfe.u32 	%r77, %r75, 8, 8;
	cvt.u16.u32 	%rs5, %r77;
	and.b16  	%rs6, %rs5, 255;
	bfe.u32 	%r78, %r75, 16, 8;
	cvt.u16.u32 	%rs7, %r78;
	and.b16  	%rs8, %rs7, 255;
	cvt.rn.f32.u16 	%f1, %rs4;
	.pragma "used_bytes_mask 4095";
	ld.const.v4.f32 	{%f4, %f5, %f6, %f7}, [features];
	sub.f32 	%f8, %f1, %f4;
	cvt.f64.f32 	%fd31, %f8;
	cvt.rn.f32.u16 	%f2, %rs6;
	sub.f32 	%f9, %f2, %f5;
	cvt.f64.f32 	%fd32, %f9;
	cvt.rn.f32.u16 	%f3, %rs8;
	sub.f32 	%f10, %f3, %f6;
	cvt.f64.f32 	%fd33, %f10;
	fma.rn.f64 	%fd34, %fd3, %fd31, 0d0000000000000000;
	ld.const.f64 	%fd35, [features+40];
	fma.rn.f64 	%fd36, %fd35, %fd32, %fd34;
	ld.const.f64 	%fd37, [features+64];
	fma.rn.f64 	%fd38, %fd37, %fd33, %fd36;
	ld.const.f64 	%fd39, [features+24];
	fma.rn.f64 	%fd40, %fd39, %fd31, 0d0000000000000000;
	ld.const.f64 	%fd41, [features+48];
	fma.rn.f64 	%fd42, %fd41, %fd32, %fd40;
	fma.rn.f64 	%fd43, %fd5, %fd33, %fd42;
	fma.rn.f64 	%fd44, %fd4, %fd31, 0d0000000000000000;
	fma.rn.f64 	%fd45, %fd6, %fd32, %fd44;
	fma.rn.f64 	%fd46, %fd2, %fd33, %fd45;
	fma.rn.f64 	%fd47, %fd38, %fd31, 0d0000000000000000;
	fma.rn.f64 	%fd48, %fd43, %fd32, %fd47;
	fma.rn.f64 	%fd10, %fd46, %fd33, %fd48;
	mov.f64 	%fd140, %fd7;
	@%p12 bra 	$L__BB0_8;
	setp.gt.u32 	%p13, %r7, 1073127582;
	selp.f64 	%fd49, %fd9, %fd8, %p13;
	selp.u32 	%r79, 1, 0, %p13;
	add.s32 	%r80, %r6, %r79;
	add.f64 	%fd50, %fd49, 0dBFF0000000000000;
	add.f64 	%fd51, %fd49, 0d3FF0000000000000;
	rcp.approx.ftz.f64 	%fd52, %fd51;
	neg.f64 	%fd53, %fd51;
	fma.rn.f64 	%fd54, %fd53, %fd52, 0d3FF0000000000000;
	fma.rn.f64 	%fd55, %fd54, %fd54, %fd54;
	fma.rn.f64 	%fd56, %fd55, %fd52, %fd52;
	mul.f64 	%fd57, %fd50, %fd56;
	fma.rn.f64 	%fd58, %fd50, %fd56, %fd57;
	mul.f64 	%fd59, %fd58, %fd58;
	fma.rn.f64 	%fd60, %fd59, 0d3EB1380B3AE80F1E, 0d3ED0EE258B7A8B04;
	fma.rn.f64 	%fd61, %fd60, %fd59, 0d3EF3B2669F02676F;
	fma.rn.f64 	%fd62, %fd61, %fd59, 0d3F1745CBA9AB0956;
	fma.rn.f64 	%fd63, %fd62, %fd59, 0d3F3C71C72D1B5154;
	fma.rn.f64 	%fd64, %fd63, %fd59, 0d3F624924923BE72D;
	fma.rn.f64 	%fd65, %fd64, %fd59, 0d3F8999999999A3C4;
	fma.rn.f64 	%fd66, %fd65, %fd59, 0d3FB5555555555554;
	sub.f64 	%fd67, %fd50, %fd58;
	add.f64 	%fd68, %fd67, %fd67;
	neg.f64 	%fd69, %fd58;
	fma.rn.f64 	%fd70, %fd69, %fd50, %fd68;
	mul.f64 	%fd71, %fd56, %fd70;
	mul.f64 	%fd72, %fd59, %fd66;
	fma.rn.f64 	%fd73, %fd72, %fd58, %fd71;
	xor.b32  	%r81, %r80, -2147483648;
	mov.b32 	%r82, 1127219200;
	mov.b64 	%fd74, {%r81, %r82};
	sub.f64 	%fd75, %fd74, %fd1;
	fma.rn.f64 	%fd76, %fd75, 0d3FE62E42FEFA39EF, %fd58;
	fma.rn.f64 	%fd77, %fd75, 0dBFE62E42FEFA39EF, %fd76;
	sub.f64 	%fd78, %fd77, %fd58;
	sub.f64 	%fd79, %fd73, %fd78;
	fma.rn.f64 	%fd80, %fd75, 0d3C7ABC9E3B39803F, %fd79;
	add.f64 	%fd140, %fd76, %fd80;
$L__BB0_8:
	neg.f64 	%fd81, %fd10;
	sub.f64 	%fd141, %fd81, %fd140;
	mov.b32 	%r99, 0;
	mov.u64 	%rd16, %rd14;
	mov.u32 	%r100, %r8;
	mov.u32 	%r101, %r99;
$L__BB0_9:
	add.s32 	%r99, %r99, 1;
	.pragma "used_bytes_mask 4095";
	ld.const.v4.f32 	{%f11, %f12, %f13, %f14}, [%rd16+-80];
	sub.f32 	%f15, %f1, %f11;
	cvt.f64.f32 	%fd82, %f15;
	sub.f32 	%f16, %f2, %f12;
	cvt.f64.f32 	%fd83, %f16;
	sub.f32 	%f17, %f3, %f13;
	cvt.f64.f32 	%fd84, %f17;
	ld.const.v2.f64 	{%fd85, %fd86}, [%rd16+-64];
	fma.rn.f64 	%fd87, %fd85, %fd82, 0d0000000000000000;
	ld.const.v2.f64 	{%fd88, %fd89}, [%rd16+-48];
	fma.rn.f64 	%fd90, %fd89, %fd83, %fd87;
	ld.const.v2.f64 	{%fd91, %fd92}, [%rd16+-16];
	fma.rn.f64 	%fd93, %fd91, %fd84, %fd90;
	fma.rn.f64 	%fd94, %fd86, %fd82, 0d0000000000000000;
	ld.const.v2.f64 	{%fd95, %fd96}, [%rd16+-32];
	fma.rn.f64 	%fd97, %fd95, %fd83, %fd94;
	fma.rn.f64 	%fd98, %fd92, %fd84, %fd97;
	fma.rn.f64 	%fd99, %fd88, %fd82, 0d0000000000000000;
	fma.rn.f64 	%fd100, %fd96, %fd83, %fd99;
	ld.const.v2.f64 	{%fd101, %fd102}, [%rd16];
	fma.rn.f64 	%fd103, %fd101, %fd84, %fd100;
	fma.rn.f64 	%fd104, %fd93, %fd82, 0d0000000000000000;
	fma.rn.f64 	%fd105, %fd98, %fd83, %fd104;
	fma.rn.f64 	%fd15, %fd103, %fd84, %fd105;
	abs.f64 	%fd142, %fd102;
	{
	.reg .b32 %temp; 
	mov.b64 	{%temp, %r102}, %fd142;
	}
	{
	.reg .b32 %temp; 
	mov.b64 	{%r103, %temp}, %fd142;
	}
	setp.gt.s32 	%p14, %r102, 1048575;
	mov.b32 	%r104, -1023;
	@%p14 bra 	$L__BB0_11;
	mul.f64 	%fd142, %fd142, 0d4350000000000000;
	{
	.reg .b32 %temp; 
	mov.b64 	{%temp, %r102}, %fd142;
	}
	{
	.reg .b32 %temp; 
	mov.b64 	{%r103, %temp}, %fd142;
	}
	mov.b32 	%r104, -1077;
$L__BB0_11:
	add.s32 	%r86, %r102, -1;
	setp.lt.u32 	%p15, %r86, 2146435071;
	@%p15 bra 	$L__BB0_13;
	fma.rn.f64 	%fd106, %fd142, 0d7FF0000000000000, 0d7FF0000000000000;
	{
	.reg .b32 %temp; 
	mov.b64 	{%temp, %r87}, %fd142;
	}
	and.b32  	%r88, %r87, 2147483647;
	setp.eq.s32 	%p16, %r88, 0;
	selp.f64 	%fd144, 0dFFF0000000000000, %fd106, %p16;
	bra.uni 	$L__BB0_16;
$L__BB0_13:
	shr.u32 	%r89, %r102, 20;
	add.s32 	%r105, %r104, %r89;
	and.b32  	%r90, %r102, 1048575;
	or.b32  	%r91, %r90, 1072693248;
	mov.b64 	%fd143, {%r103, %r91};
	setp.lt.u32 	%p17, %r91, 1073127583;
	@%p17 bra 	$L__BB0_15;
	{
	.reg .b32 %temp; 
	mov.b64 	{%r92, %temp}, %fd143;
	}
	{
	.reg .b32 %temp; 
	mov.b64 	{%temp, %r93}, %fd143;
	}
	add.s32 	%r94, %r93, -1048576;
	mov.b64 	%fd143, {%r92, %r94};
	add.s32 	%r105, %r105, 1;
$L__BB0_15:
	add.f64 	%fd107, %fd143, 0dBFF0000000000000;
	add.f64 	%fd108, %fd143, 0d3FF0000000000000;
	rcp.approx.ftz.f64 	%fd109, %fd108;
	neg.f64 	%fd110, %fd108;
	fma.rn.f64 	%fd111, %fd110, %fd109, 0d3FF0000000000000;
	fma.rn.f64 	%fd112, %fd111, %fd111, %fd111;
	fma.rn.f64 	%fd113, %fd112, %fd109, %fd109;
	mul.f64 	%fd114, %fd107, %fd113;
	fma.rn.f64 	%fd115, %fd107, %fd113, %fd114;
	mul.f64 	%fd116, %fd115, %fd115;
	fma.rn.f64 	%fd117, %fd116, 0d3EB1380B3AE80F1E, 0d3ED0EE258B7A8B04;
	fma.rn.f64 	%fd118, %fd117, %fd116, 0d3EF3B2669F02676F;
	fma.rn.f64 	%fd119, %fd118, %fd116, 0d3F1745CBA9AB0956;
	fma.rn.f64 	%fd120, %fd119, %fd116, 0d3F3C71C72D1B5154;
	fma.rn.f64 	%fd121, %fd120, %fd116, 0d3F624924923BE72D;
	fma.rn.f64 	%fd122, %fd121, %fd116, 0d3F8999999999A3C4;
	fma.rn.f64 	%fd123, %fd122, %fd116, 0d3FB5555555555554;
	sub.f64 	%fd124, %fd107, %fd115;
	add.f64 	%fd125, %fd124, %fd124;
	neg.f64 	%fd126, %fd115;
	fma.rn.f64 	%fd127, %fd126, %fd107, %fd125;
	mul.f64 	%fd128, %fd113, %fd127;
	mul.f64 	%fd129, %fd116, %fd123;
	fma.rn.f64 	%fd130, %fd129, %fd115, %fd128;
	xor.b32  	%r95, %r105, -2147483648;
	mov.b32 	%r96, 1127219200;
	mov.b64 	%fd131, {%r95, %r96};
	sub.f64 	%fd132, %fd131, %fd1;
	fma.rn.f64 	%fd133, %fd132, 0d3FE62E42FEFA39EF, %fd115;
	fma.rn.f64 	%fd134, %fd132, 0dBFE62E42FEFA39EF, %fd133;
	sub.f64 	%fd135, %fd134, %fd115;
	sub.f64 	%fd136, %fd130, %fd135;
	fma.rn.f64 	%fd137, %fd132, 0d3C7ABC9E3B39803F, %fd136;
	add.f64 	%fd144, %fd133, %fd137;
$L__BB0_16:
	neg.f64 	%fd138, %fd15;
	sub.f64 	%fd139, %fd138, %fd144;
	setp.gt.f64 	%p18, %fd139, %fd141;
	selp.f64 	%fd141, %fd139, %fd141, %p18;
	selp.b32 	%r101, %r99, %r101, %p18;
	add.s32 	%r100, %r100, 1;
	add.s64 	%rd16, %rd16, 96;
	setp.ne.s32 	%p19, %r100, -1;
	@%p19 bra 	$L__BB0_9;
	st.global.u8 	[%rd2+3], %r101;
	add.s32 	%r98, %r98, %r3;
	setp.lt.s32 	%p20, %r98, %r40;
	@%p20 bra 	$L__BB0_6;
	bra.uni 	$L__BB0_4;
$L__BB0_18:
	add.s32 	%r30, %r1, %r3;
	max.s32 	%r53, %r40, %r30;
	setp.lt.s32 	%p3, %r30, %r40;
	selp.u32 	%r31, 1, 0, %p3;
	add.s32 	%r54, %r30, %r31;
	sub.s32 	%r32, %r53, %r54;
	div.u32 	%r55, %r32, %r3;
	add.s32 	%r35, %r55, %r31;
	mul.wide.s32 	%rd11, %r3, 4;
$L__BB0_19:
	setp.ge.s32 	%p4, %r1, %r40;
	@%p4 bra 	$L__BB0_24;
	mul.lo.s32 	%r34, %r97, %r40;
	and.b32  	%r56, %r35, 1;
	setp.eq.b32 	%p5, %r56, 1;
	mov.u32 	%r108, %r1;
	@%p5 bra 	$L__BB0_22;
	add.s32 	%r57, %r1, %r34;
	mul.wide.s32 	%rd6, %r57, 4;
	add.s64 	%rd7, %rd1, %rd6;
	mov.b16 	%rs1, 0;
	st.global.u8 	[%rd7+3], %rs1;
	mov.u32 	%r108, %r30;
$L__BB0_22:
	setp.eq.s32 	%p6, %r35, 0;
	@%p6 bra 	$L__BB0_24;
$L__BB0_23:
	add.s32 	%r58, %r108, %r34;
	mul.wide.s32 	%rd8, %r58, 4;
	add.s64 	%rd9, %rd1, %rd8;
	add.s64 	%rd10, %rd9, 3;
	mov.b16 	%rs2, 0;
	st.global.u8 	[%rd9+3], %rs2;
	add.s64 	%rd12, %rd10, %rd11;
	st.global.u8 	[%rd12], %rs2;
	shl.b32 	%r59, %r3, 1;
	add.s32 	%r108, %r108, %r59;
	setp.lt.s32 	%p7, %r108, %r40;
	@%p7 bra 	$L__BB0_23;
$L__BB0_24:
	add.s32 	%r97, %r97, %r4;
	setp.lt.s32 	%p8, %r97, %r41;
	@%p8 bra 	$L__BB0_19;
$L__BB0_25:
	ret;

}


// ===== COMPILED SASS (sm_100) =====

	.target	sm_100

	.elftype	@"ET_EXEC"


//--------------------- .note.nv.tkinfo           --------------------------
	.section	.note.nv.tkinfo,"",@"SHT_NOTE"
	.sectionflags	@"SHF_NOTE_NV_TKINFO"
	.tkinfo
        /*0018*/ 	.word	0x00000002
        /*0030*/ 	.string	""
        /*0030*/ 	.string	"ptxas"
        /*0030*/ 	.string	"Cuda compilation tools, release 13.0, V13.0.88"
        /*0030*/ 	.string	"Build cuda_13.0.r13.0/compiler.36424714_0"
        /*0030*/ 	.string	"-arch sm_100 -m 64 "



//--------------------- .note.nv.cuinfo           --------------------------
	.section	.note.nv.cuinfo,"",@"SHT_NOTE"
	.sectionflags	@"SHF_NOTE_NV_CUINFO"
        /*0018*/ 	.short	0x0002
        /*001a*/ 	.short	0x0064
        /*001c*/ 	.short	0x0082
	.zero		2


//--------------------- .nv.info                  --------------------------
	.section	.nv.info,"",@"SHT_CUDA_INFO"
	.align	4


	//----- nvinfo : EIATTR_REGCOUNT
	.align		4
        /*0000*/ 	.byte	0x04, 0x2f
        /*0002*/ 	.short	(.L_2 - .L_1)
	.align		4
.L_1:
        /*0004*/ 	.word	index@(_Z6kernelP6uchar4iii)
        /*0008*/ 	.word	0x00000025


	//----- nvinfo : EIATTR_FRAME_SIZE
	.align		4
.L_2:
        /*000c*/ 	.byte	0x04, 0x11
        /*000e*/ 	.short	(.L_4 - .L_3)
	.align		4
.L_3:
        /*0010*/ 	.word	index@(_Z6kernelP6uchar4iii)
        /*0014*/ 	.word	0x00000000


	//----- nvinfo : EIATTR_MIN_STACK_SIZE
	.align		4
.L_4:
        /*0018*/ 	.byte	0x04, 0x12
        /*001a*/ 	.short	(.L_6 - .L_5)
	.align		4
.L_5:
        /*001c*/ 	.word	index@(_Z6kernelP6uchar4iii)
        /*0020*/ 	.word	0x00000000
.L_6:


//--------------------- .nv.compat                --------------------------
	.section	.nv.compat,"",@"SHT_CUDA_COMPAT_INFO"
	.align	4
        /*0000*/ 	.byte	0x02, 0x09, 0x00, 0x00, 0x02, 0x02, 0x01, 0x00, 0x02, 0x05, 0x05, 0x00, 0x03, 0x07, 0x01, 0x01
        /*0010*/ 	.byte	0x02, 0x03, 0x00, 0x00, 0x02, 0x06, 0x01, 0x00, 0x04, 0x0b, 0x08, 0x00, 0x01, 0x00, 0x00, 0x00
        /*0020*/ 	.byte	0x00, 0x00, 0x00, 0x00


//--------------------- .nv.info._Z6kernelP6uchar4iii --------------------------
	.section	.nv.info._Z6kernelP6uchar4iii,"",@"SHT_CUDA_INFO"
	.sectionflags	@""
	.align	4


	//----- nvinfo : EIATTR_CUDA_API_VERSION
	.align		4
        /*0000*/ 	.byte	0x04, 0x37
        /*0002*/ 	.short	(.L_8 - .L_7)
.L_7:
        /*0004*/ 	.word	0x00000082


	//----- nvinfo : EIATTR_KPARAM_INFO
	.align		4
.L_8:
        /*0008*/ 	.byte	0x04, 0x17
        /*000a*/ 	.short	(.L_10 - .L_9)
.L_9:
        /*000c*/ 	.word	0x00000000
        /*0010*/ 	.short	0x0003
        /*0012*/ 	.short	0x0010
        /*0014*/ 	.byte	0x00, 0xf0, 0x11, 0x00


	//----- nvinfo : EIATTR_KPARAM_INFO
	.align		4
.L_10:
        /*0018*/ 	.byte	0x04, 0x17
        /*001a*/ 	.short	(.L_12 - .L_11)
.L_11:
        /*001c*/ 	.word	0x00000000
        /*0020*/ 	.short	0x0002
        /*0022*/ 	.short	0x000c
        /*0024*/ 	.byte	0x00, 0xf0, 0x11, 0x00


	//----- nvinfo : EIATTR_KPARAM_INFO
	.align		4
.L_12:
        /*0028*/ 	.byte	0x04, 0x17
        /*002a*/ 	.short	(.L_14 - .L_13)
.L_13:
        /*002c*/ 	.word	0x00000000
        /*0030*/ 	.short	0x0001
        /*0032*/ 	.short	0x0008
        /*0034*/ 	.byte	0x00, 0xf0, 0x11, 0x00


	//----- nvinfo : EIATTR_KPARAM_INFO
	.align		4
.L_14:
        /*0038*/ 	.byte	0x04, 0x17
        /*003a*/ 	.short	(.L_16 - .L_15)
.L_15:
        /*003c*/ 	.word	0x00000000
        /*0040*/ 	.short	0x0000
        /*0042*/ 	.short	0x0000
        /*0044*/ 	.byte	0x00, 0xf5, 0x21, 0x00


	//----- nvinfo : EIATTR_SPARSE_MMA_MASK
	.align		4
.L_16:
        /*0048*/ 	.byte	0x03, 0x50
        /*004a*/ 	.short	0x0000


	//----- nvinfo : EIATTR_MAXREG_COUNT
	.align		4
        /*004c*/ 	.byte	0x03, 0x1b
        /*004e*/ 	.short	0x00ff


	//----- nvinfo : EIATTR_MERCURY_ISA_VERSION
	.align		4
        /*0050*/ 	.byte	0x03, 0x5f
        /*0052*/ 	.short	0x0101


	//----- nvinfo : EIATTR_UNUSED_LOAD_BYTE_OFFSET
	.align		4
        /*0054*/ 	.byte	0x04, 0x44
        /*0056*/ 	.short	(.L_18 - .L_17)


	//   ....[0]....
.L_17:
        /*0058*/ 	.word	0x000003f0
        /*005c*/ 	.word	0x00000007


	//----- nvinfo : EIATTR_VRC_CTA_INIT_COUNT
	.align		4
.L_18:
        /*0060*/ 	.byte	0x02, 0x4a
	.zero		1
	.zero		1


	//----- nvinfo : EIATTR_EXIT_INSTR_OFFSETS
	.align		4
        /*0064*/ 	.byte	0x04, 0x1c
        /*0066*/ 	.short	(.L_20 - .L_19)


	//   ....[0]....
.L_19:
        /*0068*/ 	.word	0x000000f0


	//   ....[1]....
        /*006c*/ 	.word	0x00001250


	//   ....[2]....
        /*0070*/ 	.word	0x000015e0


	//----- nvinfo : EIATTR_CRS_STACK_SIZE
	.align		4
.L_20:
        /*0074*/ 	.byte	0x04, 0x1e
        /*0076*/ 	.short	(.L_22 - .L_21)
.L_21:
        /*0078*/ 	.word	0x00000000


	//----- nvinfo : EIATTR_CBANK_PARAM_SIZE
	.align		4
.L_22:
        /*007c*/ 	.byte	0x03, 0x19
        /*007e*/ 	.short	0x0014


	//----- nvinfo : EIATTR_PARAM_CBANK
	.align		4
        /*0080*/ 	.byte	0x04, 0x0a
        /*0082*/ 	.short	(.L_24 - .L_23)
	.align		4
.L_23:
        /*0084*/ 	.word	index@(.nv.constant0._Z6kernelP6uchar4iii)
        /*0088*/ 	.short	0x0380
        /*008a*/ 	.short	0x0014


	//----- nvinfo : EIATTR_SW_WAR
	.align		4
.L_24:
        /*008c*/ 	.byte	0x04, 0x36
        /*008e*/ 	.short	(.L_26 - .L_25)
.L_25:
        /*0090*/ 	.word	0x00000008
.L_26:


//--------------------- .nv.callgraph             --------------------------
	.section	.nv.callgraph,"",@"SHT_CUDA_CALLGRAPH"
	.align	4
	.sectionentsize	8
	.align		4
        /*0000*/ 	.word	0x00000000
	.align		4
        /*0004*/ 	.word	0xffffffff
	.align		4
        /*0008*/ 	.word	0x00000000
	.align		4
        /*000c*/ 	.word	0xfffffffe
	.align		4
        /*0010*/ 	.word	0x00000000
	.align		4
        /*0014*/ 	.word	0xfffffffd
	.align		4
        /*0018*/ 	.word	0x00000000
	.align		4
        /*001c*/ 	.word	0xfffffffc


//--------------------- .nv.constant3             --------------------------
	.section	.nv.constant3,"a",@progbits
	.align	16
.nv.constant3:
	.type		features,@object
	.size		features,(.L_0 - features)
features:
	.zero		3072
.L_0:


//--------------------- .text._Z6kernelP6uchar4iii --------------------------
	.section	.text._Z6kernelP6uchar4iii,"ax",@progbits
	.align	128
        .global         _Z6kernelP6uchar4iii
        .type           _Z6kernelP6uchar4iii,@function
        .size           _Z6kernelP6uchar4iii,(.L_x_14 - _Z6kernelP6uchar4iii)
        .other          _Z6kernelP6uchar4iii,@"STO_CUDA_ENTRY STV_DEFAULT"
_Z6kernelP6uchar4iii:
.text._Z6kernelP6uchar4iii:
[----:B------:R-:W-:Y:S01]  /*0000*/  LDC R1, c[0x0][0x37c] ;  /* 0x0000df00ff017b82 */ /* 0x000fe20000000800 */
[----:B------:R-:W0:Y:S01]  /*0010*/  S2R R3, SR_TID.Y ;  /* 0x0000000000037919 */ /* 0x000e220000002200 */
[----:B------:R-:W1:Y:S01]  /*0020*/  LDCU UR7, c[0x0][0x360] ;  /* 0x00006c00ff0777ac */ /* 0x000e620008000800 */
[----:B------:R-:W0:Y:S01]  /*0030*/  S2R R2, SR_CTAID.Y ;  /* 0x0000000000027919 */ /* 0x000e220000002600 */
[----:B------:R-:W0:Y:S01]  /*0040*/  LDCU UR5, c[0x0][0x364] ;  /* 0x00006c80ff0577ac */ /* 0x000e220008000800 */
[----:B------:R-:W2:Y:S01]  /*0050*/  S2R R0, SR_TID.X ;  /* 0x0000000000007919 */ /* 0x000ea20000002100 */
[----:B------:R-:W3:Y:S01]  /*0060*/  LDCU UR8, c[0x0][0x38c] ;  /* 0x00007180ff0877ac */ /* 0x000ee20008000800 */
[----:B------:R-:W2:Y:S01]  /*0070*/  S2R R5, SR_CTAID.X ;  /* 0x0000000000057919 */ /* 0x000ea20000002500 */
[----:B------:R-:W1:Y:S01]  /*0080*/  LDCU UR4, c[0x0][0x370] ;  /* 0x00006e00ff0477ac */ /* 0x000e620008000800 */
[----:B------:R-:W4:Y:S01]  /*0090*/  LDCU UR6, c[0x0][0x374] ;  /* 0x00006e80ff0677ac */ /* 0x000f220008000800 */
[----:B-1----:R-:W-:Y:S01]  /*00a0*/  UIMAD UR4, UR7, UR4, URZ ;  /* 0x00000004070472a4 */ /* 0x002fe2000f8e02ff */
[----:B0-----:R-:W-:Y:S01]  /*00b0*/  IMAD R3, R2, UR5, R3 ;  /* 0x0000000502037c24 */ /* 0x001fe2000f8e0203 */
[----:B----4-:R-:W-:-:S04]  /*00c0*/  UIMAD UR5, UR5, UR6, URZ ;  /* 0x00000006050572a4 */ /* 0x010fc8000f8e02ff */
[----:B---3--:R-:W-:Y:S01]  /*00d0*/  ISETP.GE.AND P0, PT, R3, UR8, PT ;  /* 0x0000000803007c0c */ /* 0x008fe2000bf06270 */
[----:B--2---:R-:W-:-:S12]  /*00e0*/  IMAD R0, R5, UR7, R0 ;  /* 0x0000000705007c24 */ /* 0x004fd8000f8e0200 */
[----:B------:R-:W-:Y:S05]  /*00f0*/  @P0 EXIT ;  /* 0x000000000000094d */ /* 0x000fea0003800000 */
[----:B------:R-:W0:Y:S01]  /*0100*/  LDCU UR6, c[0x0][0x390] ;  /* 0x00007200ff0677ac */ /* 0x000e220008000800 */
[----:B------:R-:W1:Y:S01]  /*0110*/  LDCU.64 UR12, c[0x0][0x358] ;  /* 0x00006b00ff0c77ac */ /* 0x000e620008000a00 */
[----:B0-----:R-:W-:-:S09]  /*0120*/  UISETP.GE.AND UP0, UPT, UR6, 0x2, UPT ;  /* 0x000000020600788c */ /* 0x001fd2000bf06270 */
[----:B-1----:R-:W-:Y:S05]  /*0130*/  BRA.U !UP0, `(.L_x_0) ;  /* 0x0000001108487547 */ /* 0x002fea000b800000 */
[----:B------:R-:W0:Y:S01]  /*0140*/  LDC.64 R4, c[0x3][0x58] ;  /* 0x00c01600ff047b82 */ /* 0x000e220000000a00 */
[----:B------:R-:W-:Y:S01]  /*0150*/  UIADD3 UR6, UPT, UPT, -UR6, URZ, URZ ;  /* 0x000000ff06067290 */ /* 0x000fe2000fffe1ff */
[----:B0-----:R-:W-:Y:S02]  /*0160*/  DADD R6, -RZ, |R4| ;  /* 0x00000000ff067229 */ /* 0x001fe40000000504 */
[----:B------:R-:W-:-:S08]  /*0170*/  DMUL R4, |R4|, 1.80143985094819840000e+16 ;  /* 0x4350000004047828 */ /* 0x000fd00000000200 */
[----:B------:R-:W-:Y:S02]  /*0180*/  R2UR UR11, R7 ;  /* 0x00000000070b72ca */ /* 0x000fe400000e0000 */
[----:B------:R-:W-:Y:S02]  /*0190*/  R2UR UR8, R4 ;  /* 0x00000000040872ca */ /* 0x000fe400000e0000 */
[----:B------:R-:W-:Y:S02]  /*01a0*/  R2UR UR9, R5 ;  /* 0x00000000050972ca */ /* 0x000fe400000e0000 */
[----:B------:R-:W-:-:S07]  /*01b0*/  R2UR UR10, R6 ;  /* 0x00000000060a72ca */ /* 0x000fce00000e0000 */
[----:B------:R-:W-:Y:S02]  /*01c0*/  UISETP.GE.AND UP0, UPT, UR11, 0x100000, UPT ;  /* 0x001000000b00788c */ /* 0x000fe4000bf06270 */
[----:B------:R-:W-:Y:S02]  /*01d0*/  IMAD.U32 R4, RZ, RZ, UR8 ;  /* 0x00000008ff047e24 */ /* 0x000fe4000f8e00ff */
[----:B------:R-:W-:Y:S01]  /*01e0*/  IMAD.U32 R5, RZ, RZ, UR9 ;  /* 0x00000009ff057e24 */ /* 0x000fe2000f8e00ff */
[----:B------:R-:W-:Y:S01]  /*01f0*/  USEL UR9, UR9, UR11, !UP0 ;  /* 0x0000000b09097287 */ /* 0x000fe2000c000000 */
[----:B------:R-:W-:Y:S01]  /*0200*/  PLOP3.LUT P0, PT, PT, PT, UP0, 0x80, 0x8 ;  /* 0x000000000008781c */ /* 0x000fe20003f0f008 */
[----:B------:R-:W-:Y:S02]  /*0210*/  USEL UR7, UR8, UR10, !UP0 ;  /* 0x0000000a08077287 */ /* 0x000fe4000c000000 */
[----:B------:R-:W-:Y:S01]  /*0220*/  USHF.R.U32.HI UR14, URZ, 0x14, UR9 ;  /* 0x00000014ff0e7899 */ /* 0x000fe20008011609 */
[----:B------:R-:W-:Y:S01]  /*0230*/  FSEL R6, R4, UR10, !P0 ;  /* 0x0000000a04067c08 */ /* 0x000fe2000c000000 */
[----:B------:R-:W-:Y:S01]  /*0240*/  IMAD.MOV.U32 R4, RZ, RZ, 0x0 ;  /* 0x00000000ff047424 */ /* 0x000fe200078e00ff */
[----:B------:R-:W-:Y:S01]  /*0250*/  FSEL R7, R5, UR11, !P0 ;  /* 0x0000000b05077c08 */ /* 0x000fe2000c000000 */
[----:B------:R-:W-:Y:S01]  /*0260*/  IMAD.MOV.U32 R5, RZ, RZ, 0x7ff00000 ;  /* 0x7ff00000ff057424 */ /* 0x000fe200078e00ff */
[----:B------:R-:W-:-:S02]  /*0270*/  ULOP3.LUT UR10, UR9, 0xfffff, URZ, 0xc0, !UPT ;  /* 0x000fffff090a7892 */ /* 0x000fc4000f8ec0ff */
[----:B------:R-:W-:Y:S01]  /*0280*/  LOP3.LUT P0, RZ, R7, 0x7fffffff, RZ, 0xc0, !PT ;  /* 0x7fffffff07ff7812 */ /* 0x000fe2000780c0ff */
[----:B------:R-:W-:Y:S02]  /*0290*/  UIADD3 UR11, UPT, UPT, UR9, -0x1, URZ ;  /* 0xffffffff090b7890 */ /* 0x000fe4000fffe0ff */
[----:B------:R-:W-:Y:S01]  /*02a0*/  DFMA R4, R6, R4, +INF ;  /* 0x7ff000000604742b */ /* 0x000fe20000000004 */
[----:B------:R-:W-:Y:S02]  /*02b0*/  ULEA.HI UR8, UR9, 0xfffffbcb, URZ, 0xc ;  /* 0xfffffbcb09087891 */ /* 0x000fe4000f8f60ff */
[----:B------:R-:W-:Y:S02]  /*02c0*/  ULOP3.LUT UR9, UR10, 0x3ff00000, URZ, 0xfc, !UPT ;  /* 0x3ff000000a097892 */ /* 0x000fe4000f8efcff */
[----:B------:R-:W-:Y:S02]  /*02d0*/  @UP0 UIADD3 UR8, UPT, UPT, UR14, -0x3ff, URZ ;  /* 0xfffffc010e080890 */ /* 0x000fe4000fffe0ff */
[----:B------:R-:W-:-:S03]  /*02e0*/  UIADD3 UR14, UPT, UPT, UR9, -0x100000, URZ ;  /* 0xfff00000090e7890 */ /* 0x000fc6000fffe0ff */
[----:B------:R-:W-:Y:S02]  /*02f0*/  FSEL R2, R4, RZ, P0 ;  /* 0x000000ff04027208 */ /* 0x000fe40000000000 */
[----:B------:R-:W-:-:S07]  /*0300*/  FSEL R5, R5, -QNAN , P0 ;  /* 0xfff0000005057808 */ /* 0x000fce0000000000 */
.L_x_8:
[----:B0-----:R-:W0:Y:S01]  /*0310*/  LDCU UR10, c[0x0][0x388] ;  /* 0x00007100ff0a77ac */ /* 0x001e220008000800 */
[----:B------:R-:W-:Y:S01]  /*0320*/  BSSY.RECONVERGENT B0, `(.L_x_1) ;  /* 0x00000ee000007945 */ /* 0x000fe20003800200 */
[----:B0-----:R-:W-:-:S13]  /*0330*/  ISETP.GE.AND P0, PT, R0, UR10, PT ;  /* 0x0000000a00007c0c */ /* 0x001fda000bf06270 */
[----:B------:R-:W-:Y:S05]  /*0340*/  @P0 BRA `(.L_x_2) ;  /* 0x0000000c00ac0947 */ /* 0x000fea0003800000 */
[----:B------:R-:W-:-:S07]  /*0350*/  MOV R4, R0 ;  /* 0x0000000000047202 */ /* 0x000fce0000000f00 */
.L_x_7:
[----:B0-----:R-:W0:Y:S01]  /*0360*/  LDC.64 R8, c[0x0][0x380] ;  /* 0x0000e000ff087b82 */ /* 0x001e220000000a00 */
[----:B------:R-:W1:Y:S01]  /*0370*/  LDCU UR15, c[0x0][0x388] ;  /* 0x00007100ff0f77ac */ /* 0x000e620008000800 */
[----:B------:R-:W2:Y:S01]  /*0380*/  LDCU.64 UR16, c[0x3][URZ] ;  /* 0x00c00000ff1077ac */ /* 0x000ea20008000a00 */
[----:B------:R-:W3:Y:S01]  /*0390*/  LDCU UR10, c[0x3][0x8] ;  /* 0x00c00100ff0a77ac */ /* 0x000ee20008000800 */
[----:B------:R-:W4:Y:S01]  /*03a0*/  LDCU.128 UR20, c[0x3][0x10] ;  /* 0x00c00200ff1477ac */ /* 0x000f220008000c00 */
[----:B------:R-:W5:Y:S01]  /*03b0*/  LDCU.128 UR28, c[0x3][0x20] ;  /* 0x00c00400ff1c77ac */ /* 0x000f620008000c00 */
[----:B-1----:R-:W-:Y:S01]  /*03c0*/  IMAD R7, R3, UR15, R4 ;  /* 0x0000000f03077c24 */ /* 0x002fe2000f8e0204 */
[----:B------:R-:W1:Y:S03]  /*03d0*/  LDCU.128 UR24, c[0x3][0x30] ;  /* 0x00c00600ff1877ac */ /* 0x000e660008000c00 */
[----:B0-----:R-:W-:-:S05]  /*03e0*/  IMAD.WIDE R8, R7, 0x4, R8 ;  /* 0x0000000407087825 */ /* 0x001fca00078e0208 */
[----:B------:R-:W2:Y:S01]  /*03f0*/  LDG.E R10, desc[UR12][R8.64] ;  /* 0x0000000c080a7981 */ /* 0x000ea2000c1e1900 */
[----:B------:R-:W-:Y:S01]  /*0400*/  UISETP.GT.U32.AND UP0, UPT, UR11, 0x7feffffe, UPT ;  /* 0x7feffffe0b00788c */ /* 0x000fe2000bf04070 */
[----:B------:R-:W-:Y:S02]  /*0410*/  VIADD R4, R4, UR4 ;  /* 0x0000000404047c36 */ /* 0x000fe40008000000 */
[----:B------:R-:W-:Y:S02]  /*0420*/  IMAD.MOV.U32 R22, RZ, RZ, R2 ;  /* 0x000000ffff167224 */ /* 0x000fe400078e0002 */
[----:B------:R-:W-:Y:S01]  /*0430*/  IMAD.MOV.U32 R23, RZ, RZ, R5 ;  /* 0x000000ffff177224 */ /* 0x000fe200078e0005 */
[----:B------:R-:W-:Y:S02]  /*0440*/  ISETP.GE.AND P0, PT, R4, UR15, PT ;  /* 0x0000000f04007c0c */ /* 0x000fe4000bf06270 */
[C---:B--2---:R-:W-:Y:S02]  /*0450*/  PRMT R7, R10.reuse, 0x7770, RZ ;  /* 0x000077700a077816 */ /* 0x044fe400000000ff */
[----:B------:R-:W-:-:S02]  /*0460*/  PRMT R6, R10, 0x7771, RZ ;  /* 0x000077710a067816 */ /* 0x000fc400000000ff */
[----:B------:R-:W-:Y:S02]  /*0470*/  I2FP.F32.U32 R7, R7 ;  /* 0x0000000700077245 */ /* 0x000fe40000201000 */
[----:B------:R-:W-:Y:S02]  /*0480*/  I2FP.F32.U32 R6, R6 ;  /* 0x0000000600067245 */ /* 0x000fe40000201000 */
[----:B------:R-:W-:Y:S01]  /*0490*/  PRMT R30, R10, 0x7772, RZ ;  /* 0x000077720a1e7816 */ /* 0x000fe200000000ff */
[----:B------:R-:W-:Y:S02]  /*04a0*/  FADD R14, R7, -UR16 ;  /* 0x80000010070e7e21 */ /* 0x000fe40008000000 */
[----:B------:R-:W-:Y:S01]  /*04b0*/  FADD R12, R6, -UR17 ;  /* 0x80000011060c7e21 */ /* 0x000fe20008000000 */
[----:B------:R-:W-:Y:S01]  /*04c0*/  I2FP.F32.U32 R30, R30 ;  /* 0x0000001e001e7245 */ /* 0x000fe20000201000 */
[----:B------:R-:W0:Y:S02]  /*04d0*/  LDCU.128 UR16, c[0x3][0x40] ;  /* 0x00c00800ff1077ac */ /* 0x000e240008000c00 */
[----:B------:R-:W4:Y:S02]  /*04e0*/  F2F.F64.F32 R14, R14 ;  /* 0x0000000e000e7310 */ /* 0x000f240000201800 */
[----:B---3--:R-:W-:-:S06]  /*04f0*/  FADD R10, R30, -UR10 ;  /* 0x8000000a1e0a7e21 */ /* 0x008fcc0008000000 */
[----:B------:R-:W2:Y:S01]  /*0500*/  F2F.F64.F32 R12, R12 ;  /* 0x0000000c000c7310 */ /* 0x000ea20000201800 */
[----:B----4-:R-:W-:-:S07]  /*0510*/  DFMA R16, R14, UR20, RZ ;  /* 0x000000140e107c2b */ /* 0x010fce00080000ff */
[----:B------:R-:W0:Y:S01]  /*0520*/  F2F.F64.F32 R10, R10 ;  /* 0x0000000a000a7310 */ /* 0x000e220000201800 */
[C---:B------:R-:W-:Y:S01]  /*0530*/  DFMA R18, R14.reuse, UR22, RZ ;  /* 0x000000160e127c2b */ /* 0x040fe200080000ff */
[----:B------:R-:W3:Y:S01]  /*0540*/  LDCU.64 UR20, c[0x3][0x50] ;  /* 0x00c00a00ff1477ac */ /* 0x000ee20008000a00 */
[----:B-----5:R-:W-:Y:S02]  /*0550*/  DFMA R20, R14, UR28, RZ ;  /* 0x0000001c0e147c2b */ /* 0x020fe400080000ff */
[----:B--2---:R-:W-:-:S04]  /*0560*/  DFMA R16, R12, UR30, R16 ;  /* 0x0000001e0c107c2b */ /* 0x004fc80008000010 */
[C---:B-1----:R-:W-:Y:S02]  /*0570*/  DFMA R18, R12.reuse, UR24, R18 ;  /* 0x000000180c127c2b */ /* 0x042fe40008000012 */
[----:B------:R-:W-:Y:S02]  /*0580*/  DFMA R20, R12, UR26, R20 ;  /* 0x0000001a0c147c2b */ /* 0x000fe40008000014 */
[----:B0-----:R-:W-:-:S04]  /*0590*/  DFMA R16, R10, UR16, R16 ;  /* 0x000000100a107c2b */ /* 0x001fc80008000010 */
[C---:B------:R-:W-:Y:S02]  /*05a0*/  DFMA R18, R10.reuse, UR18, R18 ;  /* 0x000000120a127c2b */ /* 0x040fe40008000012 */
[----:B---3--:R-:W-:Y:S02]  /*05b0*/  DFMA R20, R10, UR20, R20 ;  /* 0x000000140a147c2b */ /* 0x008fe40008000014 */
[----:B------:R-:W-:-:S08]  /*05c0*/  DFMA R16, R14, R16, RZ ;  /* 0x000000100e10722b */ /* 0x000fd000000000ff */
[----:B------:R-:W-:-:S08]  /*05d0*/  DFMA R16, R12, R18, R16 ;  /* 0x000000120c10722b */ /* 0x000fd00000000010 */
[----:B------:R-:W-:Y:S01]  /*05e0*/  DFMA R10, R10, R20, R16 ;  /* 0x000000140a0a722b */ /* 0x000fe20000000010 */
[----:B------:R-:W-:Y:S10]  /*05f0*/  BRA.U UP0, `(.L_x_3) ;  /* 0x0000000500007547 */ /* 0x000ff4000b800000 */
[----:B------:R-:W-:Y:S01]  /*0600*/  UISETP.GT.U32.AND UP0, UPT, UR9, 0x3ff6a09e, UPT ;  /* 0x3ff6a09e0900788c */ /* 0x000fe2000bf04070 */
[----:B------:R-:W-:Y:S01]  /*0610*/  MOV R12, UR14 ;  /* 0x0000000e000c7c02 */ /* 0x000fe20008000f00 */
[----:B------:R-:W-:Y:S01]  /*0620*/  IMAD.U32 R24, RZ, RZ, UR7 ;  /* 0x00000007ff187e24 */ /* 0x000fe2000f8e00ff */
[----:B------:R-:W-:Y:S01]  /*0630*/  MOV R21, 0x3ed0ee25 ;  /* 0x3ed0ee2500157802 */ /* 0x000fe20000000f00 */
[----:B------:R-:W-:Y:S01]  /*0640*/  IMAD.MOV.U32 R20, RZ, RZ, -0x748574fc ;  /* 0x8b7a8b04ff147424 */ /* 0x000fe200078e00ff */
[----:B------:R-:W-:Y:S01]  /*0650*/  UMOV UR16, 0x3ae80f1e ;  /* 0x3ae80f1e00107882 */ /* 0x000fe20000000000 */
[----:B------:R-:W-:Y:S01]  /*0660*/  PLOP3.LUT P1, PT, PT, PT, UP0, 0x80, 0x8 ;  /* 0x000000000008781c */ /* 0x000fe20003f2f008 */
[----:B------:R-:W-:Y:S01]  /*0670*/  UMOV UR17, 0x3eb1380b ;  /* 0x3eb1380b00117882 */ /* 0x000fe20000000000 */
[----:B------:R-:W-:Y:S02]  /*0680*/  UIADD3 UR10, UPT, UPT, UR8, 0x1, URZ ;  /* 0x00000001080a7890 */ /* 0x000fe4000fffe0ff */
[----:B------:R-:W-:Y:S01]  /*0690*/  FSEL R25, R12, UR9, P1 ;  /* 0x000000090c197c08 */ /* 0x000fe20008800000 */
[----:B------:R-:W-:Y:S01]  /*06a0*/  IMAD.MOV.U32 R12, RZ, RZ, RZ ;  /* 0x000000ffff0c7224 */ /* 0x000fe200078e00ff */
[----:B------:R-:W-:Y:S01]  /*06b0*/  @!UP0 UIADD3 UR10, UPT, UPT, UR8, URZ, URZ ;  /* 0x000000ff080a8290 */ /* 0x000fe2000fffe0ff */
[----:B------:R-:W-:Y:S01]  /*06c0*/  UMOV UR18, 0x80000000 ;  /* 0x8000000000127882 */ /* 0x000fe20000000000 */
[----:B------:R-:W-:-:S02]  /*06d0*/  UMOV UR19, 0x43300000 ;  /* 0x4330000000137882 */ /* 0x000fc40000000000 */
[C---:B------:R-:W-:Y:S01]  /*06e0*/  DADD R18, R24.reuse, 1 ;  /* 0x3ff0000018127429 */ /* 0x040fe20000000000 */
[----:B------:R-:W-:Y:S01]  /*06f0*/  ULOP3.LUT UR10, UR10, 0x80000000, URZ, 0x3c, !UPT ;  /* 0x800000000a0a7892 */ /* 0x000fe2000f8e3cff */
[----:B------:R-:W-:-:S04]  /*0700*/  DADD R24, R24, -1 ;  /* 0xbff0000018187429 */ /* 0x000fc80000000000 */
[----:B------:R-:W0:Y:S02]  /*0710*/  MUFU.RCP64H R13, R19 ;  /* 0x00000013000d7308 */ /* 0x000e240000001800 */
[----:B0-----:R-:W-:-:S08]  /*0720*/  DFMA R14, -R18, R12, 1 ;  /* 0x3ff00000120e742b */ /* 0x001fd0000000010c */
[----:B------:R-:W-:-:S08]  /*0730*/  DFMA R14, R14, R14, R14 ;  /* 0x0000000e0e0e722b */ /* 0x000fd0000000000e */
[----:B------:R-:W-:-:S08]  /*0740*/  DFMA R12, R12, R14, R12 ;  /* 0x0000000e0c0c722b */ /* 0x000fd0000000000c */
[----:B------:R-:W-:-:S08]  /*0750*/  DMUL R14, R24, R12 ;  /* 0x0000000c180e7228 */ /* 0x000fd00000000000 */
[----:B------:R-:W-:-:S08]  /*0760*/  DFMA R14, R24, R12, R14 ;  /* 0x0000000c180e722b */ /* 0x000fd0000000000e */
[----:B------:R-:W-:Y:S02]  /*0770*/  DMUL R16, R14, R14 ;  /* 0x0000000e0e107228 */ /* 0x000fe40000000000 */
[----:B------:R-:W-:-:S06]  /*0780*/  DADD R22, R24, -R14 ;  /* 0x0000000018167229 */ /* 0x000fcc000000080e */
[----:B------:R-:W-:Y:S01]  /*0790*/  DFMA R18, R16, UR16, R20 ;  /* 0x0000001010127c2b */ /* 0x000fe20008000014 */
[----:B------:R-:W-:Y:S01]  /*07a0*/  UMOV UR16, 0x9f02676f ;  /* 0x9f02676f00107882 */ /* 0x000fe20000000000 */
[----:B------:R-:W-:Y:S01]  /*07b0*/  UMOV UR17, 0x3ef3b266 ;  /* 0x3ef3b26600117882 */ /* 0x000fe20000000000 */
[----:B------:R-:W-:-:S05]  /*07c0*/  DADD R22, R22, R22 ;  /* 0x0000000016167229 */ /* 0x000fca0000000016 */
[----:B------:R-:W-:Y:S01]  /*07d0*/  DFMA R18, R16, R18, UR16 ;  /* 0x0000001010127e2b */ /* 0x000fe20008000012 */
[----:B------:R-:W-:Y:S01]  /*07e0*/  UMOV UR16, 0xa9ab0956 ;  /* 0xa9ab095600107882 */ /* 0x000fe20000000000 */
[----:B------:R-:W-:Y:S01]  /*07f0*/  UMOV UR17, 0x3f1745cb ;  /* 0x3f1745cb00117882 */ /* 0x000fe20000000000 */
[----:B------:R-:W-:-:S05]  /*0800*/  DFMA R24, R24, -R14, R22 ;  /* 0x8000000e1818722b */ /* 0x000fca0000000016 */
[----:B------:R-:W-:Y:S01]  /*0810*/  DFMA R18, R16, R18, UR16 ;  /* 0x0000001010127e2b */ /* 0x000fe20008000012 */
[----:B------:R-:W-:Y:S01]  /*0820*/  UMOV UR16, 0x2d1b5154 ;  /* 0x2d1b515400107882 */ /* 0x000fe20000000000 */
[----:B------:R-:W-:Y:S01]  /*0830*/  UMOV UR17, 0x3f3c71c7 ;  /* 0x3f3c71c700117882 */ /* 0x000fe20000000000 */
[----:B------:R-:W-:-:S05]  /*0840*/  DMUL R24, R12, R24 ;  /* 0x000000180c187228 */ /* 0x000fca0000000000 */
[----:B------:R-:W-:Y:S01]  /*0850*/  DFMA R20, R16, R18, UR16 ;  /* 0x0000001010147e2b */ /* 0x000fe20008000012 */
[----:B------:R-:W-:Y:S01]  /*0860*/  UMOV UR16, 0x923be72d ;  /* 0x923be72d00107882 */ /* 0x000fe20000000000 */
[----:B------:R-:W-:Y:S01]  /*0870*/  UMOV UR17, 0x3f624924 ;  /* 0x3f62492400117882 */ /* 0x000fe20000000000 */
[----:B------:R-:W-:Y:S02]  /*0880*/  IMAD.U32 R18, RZ, RZ, UR10 ;  /* 0x0000000aff127e24 */ /* 0x000fe4000f8e00ff */
[----:B------:R-:W-:-:S03]  /*0890*/  IMAD.MOV.U32 R19, RZ, RZ, 0x43300000 ;  /* 0x43300000ff137424 */ /* 0x000fc600078e00ff */
[----:B------:R-:W-:Y:S01]  /*08a0*/  DFMA R20, R16, R20, UR16 ;  /* 0x0000001010147e2b */ /* 0x000fe20008000014 */
[----:B------:R-:W-:Y:S01]  /*08b0*/  UMOV UR16, 0x9999a3c4 ;  /* 0x9999a3c400107882 */ /* 0x000fe20000000000 */
[----:B------:R-:W-:Y:S01]  /*08c0*/  UMOV UR17, 0x3f899999 ;  /* 0x3f89999900117882 */ /* 0x000fe20000000000 */
[----:B------:R-:W-:Y:S01]  /*08d0*/  DADD R18, R18, -UR18 ;  /* 0x8000001212127e29 */ /* 0x000fe20008000000 */
[----:B------:R-:W-:Y:S01]  /*08e0*/  UMOV UR18, 0xfefa39ef ;  /* 0xfefa39ef00127882 */ /* 0x000fe20000000000 */
[----:B------:R-:W-:-:S03]  /*08f0*/  UMOV UR19, 0x3fe62e42 ;  /* 0x3fe62e4200137882 */ /* 0x000fc60000000000 */
[----:B------:R-:W-:Y:S01]  /*0900*/  DFMA R20, R16, R20, UR16 ;  /* 0x0000001010147e2b */ /* 0x000fe20008000014 */
[----:B------:R-:W-:Y:S01]  /*0910*/  UMOV UR16, 0x55555554 ;  /* 0x5555555400107882 */ /* 0x000fe20000000000 */
[----:B------:R-:W-:Y:S01]  /*0920*/  UMOV UR17, 0x3fb55555 ;  /* 0x3fb5555500117882 */ /* 0x000fe20000000000 */
[----:B------:R-:W-:-:S05]  /*0930*/  DFMA R22, R18, UR18, R14 ;  /* 0x0000001212167c2b */ /* 0x000fca000800000e */
[----:B------:R-:W-:Y:S01]  /*0940*/  DFMA R26, R16, R20, UR16 ;  /* 0x00000010101a7e2b */ /* 0x000fe20008000014 */
[----:B------:R-:W-:Y:S01]  /*0950*/  UMOV UR16, 0xfefa39ef ;  /* 0xfefa39ef00107882 */ /* 0x000fe20000000000 */
[----:B------:R-:W-:Y:S02]  /*0960*/  UMOV UR17, 0x3fe62e42 ;  /* 0x3fe62e4200117882 */ /* 0x000fe40000000000 */
[----:B------:R-:W-:Y:S01]  /*0970*/  DFMA R20, R18, -UR16, R22 ;  /* 0x8000001012147c2b */ /* 0x000fe20008000016 */
[----:B------:R-:W-:Y:S01]  /*0980*/  UMOV UR16, 0x3b39803f ;  /* 0x3b39803f00107882 */ /* 0x000fe20000000000 */
[----:B------:R-:W-:Y:S02]  /*0990*/  UMOV UR17, 0x3c7abc9e ;  /* 0x3c7abc9e00117882 */ /* 0x000fe40000000000 */
[----:B------:R-:W-:-:S04]  /*09a0*/  DMUL R26, R16, R26 ;  /* 0x0000001a101a7228 */ /* 0x000fc80000000000 */
[----:B------:R-:W-:-:S04]  /*09b0*/  DADD R20, -R14, R20 ;  /* 0x000000000e147229 */ /* 0x000fc80000000114 */
[----:B------:R-:W-:-:S08]  /*09c0*/  DFMA R24, R14, R26, R24 ;  /* 0x0000001a0e18722b */ /* 0x000fd00000000018 */
[----:B------:R-:W-:-:S08]  /*09d0*/  DADD R20, R24, -R20 ;  /* 0x0000000018147229 */ /* 0x000fd00000000814 */
[----:B------:R-:W-:-:S08]  /*09e0*/  DFMA R20, R18, UR16, R20 ;  /* 0x0000001012147c2b */ /* 0x000fd00008000014 */
[----:B------:R-:W-:-:S11]  /*09f0*/  DADD R22, R22, R20 ;  /* 0x0000000016167229 */ /* 0x000fd60000000014 */
.L_x_3:
[----:B------:R-:W-:Y:S01]  /*0a00*/  DADD R10, -R10, -R22 ;  /* 0x000000000a0a7229 */ /* 0x000fe20000000916 */
[----:B------:R-:W-:Y:S01]  /*0a10*/  IMAD.MOV.U32 R31, RZ, RZ, RZ ;  /* 0x000000ffff1f7224 */ /* 0x000fe200078e00ff */
[----:B------:R-:W-:Y:S01]  /*0a20*/  MOV R32, 0xb0 ;  /* 0x000000b000207802 */ /* 0x000fe20000000f00 */
[----:B------:R-:W-:Y:S02]  /*0a30*/  IMAD.U32 R33, RZ, RZ, UR6 ;  /* 0x00000006ff217e24 */ /* 0x000fe4000f8e00ff */
[----:B------:R-:W-:-:S07]  /*0a40*/  IMAD.MOV.U32 R34, RZ, RZ, RZ ;  /* 0x000000ffff227224 */ /* 0x000fce00078e00ff */
.L_x_6:
[----:B------:R-:W0:Y:S01]  /*0a50*/  LDC.64 R12, c[0x3][R32+-0x50] ;  /* 0x00ffec00200c7b82 */ /* 0x000e220000000a00 */
[----:B------:R-:W-:-:S07]  /*0a60*/  VIADD R31, R31, 0x1 ;  /* 0x000000011f1f7836 */ /* 0x000fce0000000000 */
[----:B------:R-:W1:Y:S08]  /*0a70*/  LDC.64 R16, c[0x3][R32+-0x40] ;  /* 0x00fff00020107b82 */ /* 0x000e700000000a00 */
[----:B------:R-:W2:Y:S01]  /*0a80*/  LDC.64 R22, c[0x3][R32+-0x28] ;  /* 0x00fff60020167b82 */ /* 0x000ea20000000a00 */
[----:B0-----:R-:W-:-:S07]  /*0a90*/  FADD R24, R7, -R12 ;  /* 0x8000000c07187221 */ /* 0x001fce0000000000 */
[----:B------:R-:W0:Y:S01]  /*0aa0*/  LDC R21, c[0x3][R32+-0x48] ;  /* 0x00ffee0020157b82 */ /* 0x000e220000000800 */
[----:B------:R-:W-:Y:S01]  /*0ab0*/  FADD R14, R6, -R13 ;  /* 0x8000000d060e7221 */ /* 0x000fe20000000000 */
[----:B------:R-:W1:Y:S06]  /*0ac0*/  F2F.F64.F32 R24, R24 ;  /* 0x0000001800187310 */ /* 0x000e6c0000201800 */
[----:B------:R-:W3:Y:S02]  /*0ad0*/  LDC.64 R12, c[0x3][R32+-0x10] ;  /* 0x00fffc00200c7b82 */ /* 0x000ee40000000a00 */
[----:B------:R-:W2:Y:S06]  /*0ae0*/  F2F.F64.F32 R14, R14 ;  /* 0x0000000e000e7310 */ /* 0x000eac0000201800 */
[----:B------:R-:W4:Y:S01]  /*0af0*/  LDC.64 R26, c[0x3][R32+-0x38] ;  /* 0x00fff200201a7b82 */ /* 0x000f220000000a00 */
[----:B-1----:R-:W-:-:S07]  /*0b00*/  DFMA R16, R24, R16, RZ ;  /* 0x000000101810722b */ /* 0x002fce00000000ff */
[----:B------:R-:W1:Y:S01]  /*0b10*/  LDC.64 R28, c[0x3][R32+-0x30] ;  /* 0x00fff400201c7b82 */ /* 0x000e620000000a00 */
[----:B--2---:R-:W-:Y:S01]  /*0b20*/  DFMA R22, R14, R22, R16 ;  /* 0x000000160e16722b */ /* 0x004fe20000000010 */
[----:B0-----:R-:W-:-:S06]  /*0b30*/  FADD R16, R30, -R21 ;  /* 0x800000151e107221 */ /* 0x001fcc0000000000 */
[----:B------:R-:W0:Y:S01]  /*0b40*/  LDC.64 R20, c[0x3][R32+0x8] ;  /* 0x00c0020020147b82 */ /* 0x000e220000000a00 */
[----:B------:R-:W3:Y:S07]  /*0b50*/  F2F.F64.F32 R16, R16 ;  /* 0x0000001000107310 */ /* 0x000eee0000201800 */
[----:B------:R-:W2:Y:S01]  /*0b60*/  LDC.64 R18, c[0x3][R32+-0x20] ;  /* 0x00fff80020127b82 */ /* 0x000ea20000000a00 */
[C---:B----4-:R-:W-:Y:S02]  /*0b70*/  DFMA R26, R24.reuse, R26, RZ ;  /* 0x0000001a181a722b */ /* 0x050fe400000000ff */
[----:B-1----:R-:W-:-:S02]  /*0b80*/  DFMA R28, R24, R28, RZ ;  /* 0x0000001c181c722b */ /* 0x002fc400000000ff */
[----:B---3--:R-:W-:-:S03]  /*0b90*/  DFMA R22, R16, R12, R22 ;  /* 0x0000000c1016722b */ /* 0x008fc60000000016 */
[----:B------:R-:W1:Y:S01]  /*0ba0*/  LDC.64 R12, c[0x3][R32+-0x18] ;  /* 0x00fffa00200c7b82 */ /* 0x000e620000000a00 */
[----:B0-----:R-:W-:-:S04]  /*0bb0*/  DADD R20, -RZ, |R20| ;  /* 0x00000000ff147229 */ /* 0x001fc80000000514 */
[----:B------:R-:W-:-:S03]  /*0bc0*/  DFMA R22, R24, R22, RZ ;  /* 0x000000161816722b */ /* 0x000fc600000000ff */
[----:B------:R-:W0:Y:S01]  /*0bd0*/  LDC.64 R24, c[0x3][R32+-0x8] ;  /* 0x00fffe0020187b82 */ /* 0x000e220000000a00 */
[----:B--2---:R-:W-:Y:S02]  /*0be0*/  DFMA R18, R14, R18, R26 ;  /* 0x000000120e12722b */ /* 0x004fe4000000001a */
[----:B------:R-:W-:-:S05]  /*0bf0*/  ISETP.GT.AND P1, PT, R21, 0xfffff, PT ;  /* 0x000fffff1500780c */ /* 0x000fca0003f24270 */
[----:B------:R-:W2:Y:S01]  /*0c00*/  LDC.64 R26, c[0x3][R32] ;  /* 0x00c00000201a7b82 */ /* 0x000ea20000000a00 */
[----:B-1----:R-:W-:Y:S01]  /*0c10*/  DFMA R28, R14, R12, R28 ;  /* 0x0000000c0e1c722b */ /* 0x002fe2000000001c */
[----:B------:R-:W-:Y:S01]  /*0c20*/  IMAD.MOV.U32 R12, RZ, RZ, R20 ;  /* 0x000000ffff0c7224 */ /* 0x000fe200078e0014 */
[----:B------:R-:W-:Y:S01]  /*0c30*/  MOV R13, R21 ;  /* 0x00000015000d7202 */ /* 0x000fe20000000f00 */
[----:B0-----:R-:W-:-:S05]  /*0c40*/  DFMA R18, R16, R24, R18 ;  /* 0x000000181012722b */ /* 0x001fca0000000012 */
[----:B------:R-:W-:Y:S01]  /*0c50*/  @!P1 DMUL R12, R12, 1.80143985094819840000e+16 ;  /* 0x435000000c0c9828 */ /* 0x000fe20000000000 */
[----:B------:R-:W-:Y:S02]  /*0c60*/  MOV R24, R20 ;  /* 0x0000001400187202 */ /* 0x000fe40000000f00 */
[----:B------:R-:W-:Y:S02]  /*0c70*/  DFMA R18, R14, R18, R22 ;  /* 0x000000120e12722b */ /* 0x000fe40000000016 */
[----:B--2---:R-:W-:Y:S01]  /*0c80*/  DFMA R26, R16, R26, R28 ;  /* 0x0000001a101a722b */ /* 0x004fe2000000001c */
[----:B------:R-:W-:-:S04]  /*0c90*/  IMAD.MOV.U32 R22, RZ, RZ, -0x3ff ;  /* 0xfffffc01ff167424 */ /* 0x000fc800078e00ff */
[----:B------:R-:W-:Y:S02]  /*0ca0*/  @!P1 IMAD.MOV.U32 R21, RZ, RZ, R13 ;  /* 0x000000ffff159224 */ /* 0x000fe400078e000d */
[----:B------:R-:W-:Y:S02]  /*0cb0*/  @!P1 IMAD.MOV.U32 R22, RZ, RZ, -0x435 ;  /* 0xfffffbcbff169424 */ /* 0x000fe400078e00ff */
[----:B------:R-:W-:Y:S01]  /*0cc0*/  VIADD R14, R21, 0xffffffff ;  /* 0xffffffff150e7836 */ /* 0x000fe20000000000 */
[----:B------:R-:W-:Y:S01]  /*0cd0*/  DFMA R26, R16, R26, R18 ;  /* 0x0000001a101a722b */ /* 0x000fe20000000012 */
[----:B------:R-:W-:-:S03]  /*0ce0*/  @!P1 IMAD.MOV.U32 R24, RZ, RZ, R12 ;  /* 0x000000ffff189224 */ /* 0x000fc600078e000c */
[----:B------:R-:W-:-:S13]  /*0cf0*/  ISETP.GE.U32.AND P2, PT, R14, 0x7fefffff, PT ;  /* 0x7fefffff0e00780c */ /* 0x000fda0003f46070 */
[----:B------:R-:W-:Y:S05]  /*0d00*/  @!P2 BRA `(.L_x_4) ;  /* 0x00000000001ca947 */ /* 0x000fea0003800000 */
[----:B------:R-:W-:Y:S01]  /*0d10*/  MOV R14, 0x0 ;  /* 0x00000000000e7802 */ /* 0x000fe20000000f00 */
[----:B------:R-:W-:Y:S01]  /*0d20*/  IMAD.MOV.U32 R15, RZ, RZ, 0x7ff00000 ;  /* 0x7ff00000ff0f7424 */ /* 0x000fe200078e00ff */
[----:B------:R-:W-:-:S05]  /*0d30*/  LOP3.LUT P1, RZ, R13, 0x7fffffff, RZ, 0xc0, !PT ;  /* 0x7fffffff0dff7812 */ /* 0x000fca000782c0ff */
[----:B------:R-:W-:-:S10]  /*0d40*/  DFMA R14, R12, R14, +INF ;  /* 0x7ff000000c0e742b */ /* 0x000fd4000000000e */
[----:B------:R-:W-:Y:S02]  /*0d50*/  FSEL R22, R14, RZ, P1 ;  /* 0x000000ff0e167208 */ /* 0x000fe40000800000 */
[----:B------:R-:W-:Y:S01]  /*0d60*/  FSEL R23, R15, -QNAN , P1 ;  /* 0xfff000000f177808 */ /* 0x000fe20000800000 */
[----:B------:R-:W-:Y:S06]  /*0d70*/  BRA `(.L_x_5) ;  /* 0x0000000000f47947 */ /* 0x000fec0003800000 */
.L_x_4:
[----:B------:R-:W-:Y:S01]  /*0d80*/  LOP3.LUT R12, R21, 0xfffff, RZ, 0xc0, !PT ;  /* 0x000fffff150c7812 */ /* 0x000fe200078ec0ff */
[----:B------:R-:W-:Y:S01]  /*0d90*/  IMAD.MOV.U32 R14, RZ, RZ, -0x748574fc ;  /* 0x8b7a8b04ff0e7424 */ /* 0x000fe200078e00ff */
[----:B------:R-:W-:Y:S01]  /*0da0*/  UMOV UR16, 0x3ae80f1e ;  /* 0x3ae80f1e00107882 */ /* 0x000fe20000000000 */
[----:B------:R-:W-:Y:S01]  /*0db0*/  IMAD.MOV.U32 R15, RZ, RZ, 0x3ed0ee25 ;  /* 0x3ed0ee25ff0f7424 */ /* 0x000fe200078e00ff */
[----:B------:R-:W-:Y:S01]  /*0dc0*/  LOP3.LUT R25, R12, 0x3ff00000, RZ, 0xfc, !PT ;  /* 0x3ff000000c197812 */ /* 0x000fe200078efcff */
[----:B------:R-:W-:Y:S01]  /*0dd0*/  UMOV UR17, 0x3eb1380b ;  /* 0x3eb1380b00117882 */ /* 0x000fe20000000000 */
[----:B------:R-:W-:Y:S02]  /*0de0*/  MOV R12, RZ ;  /* 0x000000ff000c7202 */ /* 0x000fe40000000f00 */
[----:B------:R-:W-:-:S13]  /*0df0*/  ISETP.GE.U32.AND P1, PT, R25, 0x3ff6a09f, PT ;  /* 0x3ff6a09f1900780c */ /* 0x000fda0003f26070 */
[----:B------:R-:W-:-:S04]  /*0e00*/  @P1 VIADD R13, R25, 0xfff00000 ;  /* 0xfff00000190d1836 */ /* 0x000fc80000000000 */
[----:B------:R-:W-:-:S06]  /*0e10*/  @P1 IMAD.MOV.U32 R25, RZ, RZ, R13 ;  /* 0x000000ffff191224 */ /* 0x000fcc00078e000d */
[C---:B------:R-:W-:Y:S02]  /*0e20*/  DADD R28, R24.reuse, 1 ;  /* 0x3ff00000181c7429 */ /* 0x040fe40000000000 */
[----:B------:R-:W-:-:S04]  /*0e30*/  DADD R24, R24, -1 ;  /* 0xbff0000018187429 */ /* 0x000fc80000000000 */
[----:B------:R-:W0:Y:S02]  /*0e40*/  MUFU.RCP64H R13, R29 ;  /* 0x0000001d000d7308 */ /* 0x000e240000001800 */
[----:B0-----:R-:W-:Y:S01]  /*0e50*/  DFMA R18, -R28, R12, 1 ;  /* 0x3ff000001c12742b */ /* 0x001fe2000000010c */
[----:B------:R-:W-:-:S05]  /*0e60*/  LEA.HI R28, R21, R22, RZ, 0xc ;  /* 0x00000016151c7211 */ /* 0x000fca00078f60ff */
[----:B------:R-:W-:Y:S02]  /*0e70*/  @P1 VIADD R28, R28, 0x1 ;  /* 0x000000011c1c1836 */ /* 0x000fe40000000000 */
        /* <DEDUP_REMOVED lines=20> */
[----:B------:R-:W-:-:S06]  /*0fc0*/  UMOV UR17, 0x3f624924 ;  /* 0x3f62492400117882 */ /* 0x000fcc0000000000 */
[----:B------:R-:W-:Y:S01]  /*0fd0*/  DFMA R22, R12, R14, UR16 ;  /* 0x000000100c167e2b */ /* 0x000fe2000800000e */
[----:B------:R-:W-:Y:S01]  /*0fe0*/  UMOV UR16, 0x9999a3c4 ;  /* 0x9999a3c400107882 */ /* 0x000fe20000000000 */
[----:B------:R-:W-:Y:S01]  /*0ff0*/  LOP3.LUT R14, R28, 0x80000000, RZ, 0x3c, !PT ;  /* 0x800000001c0e7812 */ /* 0x000fe200078e3cff */
[----:B------:R-:W-:Y:S01]  /*1000*/  UMOV UR17, 0x3f899999 ;  /* 0x3f89999900117882 */ /* 0x000fe20000000000 */
[----:B------:R-:W-:-:S04]  /*1010*/  MOV R15, 0x43300000 ;  /* 0x43300000000f7802 */ /* 0x000fc80000000f00 */
[----:B------:R-:W-:Y:S01]  /*1020*/  DFMA R22, R12, R22, UR16 ;  /* 0x000000100c167e2b */ /* 0x000fe20008000016 */
[----:B------:R-:W-:Y:S01]  /*1030*/  UMOV UR16, 0x80000000 ;  /* 0x8000000000107882 */ /* 0x000fe20000000000 */
[----:B------:R-:W-:Y:S02]  /*1040*/  UMOV UR17, 0x43300000 ;  /* 0x4330000000117882 */ /* 0x000fe40000000000 */
[----:B------:R-:W-:Y:S01]  /*1050*/  DADD R14, R14, -UR16 ;  /* 0x800000100e0e7e29 */ /* 0x000fe20008000000 */
[----:B------:R-:W-:Y:S01]  /*1060*/  UMOV UR16, 0x55555554 ;  /* 0x5555555400107882 */ /* 0x000fe20000000000 */
[----:B------:R-:W-:Y:S02]  /*1070*/  UMOV UR17, 0x3fb55555 ;  /* 0x3fb5555500117882 */ /* 0x000fe40000000000 */
[----:B------:R-:W-:Y:S01]  /*1080*/  DFMA R24, R12, R22, UR16 ;  /* 0x000000100c187e2b */ /* 0x000fe20008000016 */
[----:B------:R-:W-:Y:S01]  /*1090*/  UMOV UR16, 0xfefa39ef ;  /* 0xfefa39ef00107882 */ /* 0x000fe20000000000 */
[----:B------:R-:W-:-:S02]  /*10a0*/  UMOV UR17, 0x3fe62e42 ;  /* 0x3fe62e4200117882 */ /* 0x000fc40000000000 */
[----:B------:R-:W-:-:S04]  /*10b0*/  DFMA R22, R14, UR16, R16 ;  /* 0x000000100e167c2b */ /* 0x000fc80008000010 */
[----:B------:R-:W-:-:S04]  /*10c0*/  DMUL R24, R12, R24 ;  /* 0x000000180c187228 */ /* 0x000fc80000000000 */
[----:B------:R-:W-:Y:S01]  /*10d0*/  DFMA R12, R14, -UR16, R22 ;  /* 0x800000100e0c7c2b */ /* 0x000fe20008000016 */
[----:B------:R-:W-:Y:S01]  /*10e0*/  UMOV UR16, 0x3b39803f ;  /* 0x3b39803f00107882 */ /* 0x000fe20000000000 */
[----:B------:R-:W-:Y:S02]  /*10f0*/  UMOV UR17, 0x3c7abc9e ;  /* 0x3c7abc9e00117882 */ /* 0x000fe40000000000 */
[----:B------:R-:W-:-:S04]  /*1100*/  DFMA R20, R16, R24, R20 ;  /* 0x000000181014722b */ /* 0x000fc80000000014 */
[----:B------:R-:W-:-:S08]  /*1110*/  DADD R12, -R16, R12 ;  /* 0x00000000100c7229 */ /* 0x000fd0000000010c */
[----:B------:R-:W-:-:S08]  /*1120*/  DADD R12, R20, -R12 ;  /* 0x00000000140c7229 */ /* 0x000fd0000000080c */
[----:B------:R-:W-:-:S08]  /*1130*/  DFMA R12, R14, UR16, R12 ;  /* 0x000000100e0c7c2b */ /* 0x000fd0000800000c */
[----:B------:R-:W-:-:S11]  /*1140*/  DADD R22, R22, R12 ;  /* 0x0000000016167229 */ /* 0x000fd6000000000c */
.L_x_5:
[----:B------:R-:W-:Y:S01]  /*1150*/  VIADD R33, R33, 0x1 ;  /* 0x0000000121217836 */ /* 0x000fe20000000000 */
[----:B------:R-:W-:Y:S01]  /*1160*/  DADD R22, -R26, -R22 ;  /* 0x000000001a167229 */ /* 0x000fe20000000916 */
[----:B------:R-:W-:-:S03]  /*1170*/  VIADD R32, R32, 0x60 ;  /* 0x0000006020207836 */ /* 0x000fc60000000000 */
[----:B------:R-:W-:-:S04]  /*1180*/  ISETP.NE.AND P2, PT, R33, -0x1, PT ;  /* 0xffffffff2100780c */ /* 0x000fc80003f45270 */
[----:B------:R-:W-:-:S06]  /*1190*/  DSETP.GT.AND P1, PT, R22, R10, PT ;  /* 0x0000000a1600722a */ /* 0x000fcc0003f24000 */
[----:B------:R-:W-:Y:S02]  /*11a0*/  FSEL R10, R22, R10, P1 ;  /* 0x0000000a160a7208 */ /* 0x000fe40000800000 */
[----:B------:R-:W-:Y:S02]  /*11b0*/  FSEL R11, R23, R11, P1 ;  /* 0x0000000b170b7208 */ /* 0x000fe40000800000 */
[----:B------:R-:W-:Y:S01]  /*11c0*/  SEL R34, R31, R34, P1 ;  /* 0x000000221f227207 */ /* 0x000fe20000800000 */
[----:B------:R-:W-:Y:S06]  /*11d0*/  @P2 BRA `(.L_x_6) ;  /* 0xfffffff8001c2947 */ /* 0x000fec000383ffff */
[----:B------:R0:W-:Y:S01]  /*11e0*/  STG.E.U8 desc[UR12][R8.64+0x3], R34 ;  /* 0x0000032208007986 */ /* 0x0001e2000c10110c */
[----:B------:R-:W-:Y:S05]  /*11f0*/  @!P0 BRA `(.L_x_7) ;  /* 0xfffffff000588947 */ /* 0x000fea000383ffff */
.L_x_2:
[----:B------:R-:W-:Y:S05]  /*1200*/  BSYNC.RECONVERGENT B0 ;  /* 0x0000000000007941 */ /* 0x000fea0003800200 */
.L_x_1:
[----:B------:R-:W1:Y:S01]  /*1210*/  LDCU UR10, c[0x0][0x38c] ;  /* 0x00007180ff0a77ac */ /* 0x000e620008000800 */
[----:B------:R-:W-:-:S05]  /*1220*/  VIADD R3, R3, UR5 ;  /* 0x0000000503037c36 */ /* 0x000fca0008000000 */
[----:B-1----:R-:W-:-:S13]  /*1230*/  ISETP.GE.AND P0, PT, R3, UR10, PT ;  /* 0x0000000a03007c0c */ /* 0x002fda000bf06270 */
[----:B------:R-:W-:Y:S05]  /*1240*/  @!P0 BRA `(.L_x_8) ;  /* 0xfffffff000308947 */ /* 0x000fea000383ffff */
[----:B------:R-:W-:Y:S05]  /*1250*/  EXIT ;  /* 0x000000000000794d */ /* 0x000fea0003800000 */
.L_x_0:
[----:B------:R-:W0:Y:S01]  /*1260*/  I2F.U32.RP R8, UR4 ;  /* 0x0000000400087d06 */ /* 0x000e220008209000 */
[----:B------:R-:W1:Y:S01]  /*1270*/  LDCU UR6, c[0x0][0x388] ;  /* 0x00007100ff0677ac */ /* 0x000e620008000800 */
[----:B------:R-:W-:Y:S01]  /*1280*/  VIADD R2, R0, UR4 ;  /* 0x0000000400027c36 */ /* 0x000fe20008000000 */
[----:B------:R-:W-:Y:S01]  /*1290*/  ISETP.NE.U32.AND P2, PT, RZ, UR4, PT ;  /* 0x00000004ff007c0c */ /* 0x000fe2000bf45070 */
[----:B------:R-:W-:-:S04]  /*12a0*/  IMAD R9, RZ, RZ, -UR4 ;  /* 0x80000004ff097e24 */ /* 0x000fc8000f8e02ff */
[----:B0-----:R-:W0:Y:S01]  /*12b0*/  MUFU.RCP R8, R8 ;  /* 0x0000000800087308 */ /* 0x001e220000001000 */
[C---:B-1----:R-:W-:Y:S02]  /*12c0*/  ISETP.GE.AND P0, PT, R2.reuse, UR6, PT ;  /* 0x0000000602007c0c */ /* 0x042fe4000bf06270 */
[----:B------:R-:W-:Y:S02]  /*12d0*/  VIMNMX R7, PT, PT, R2, UR6, !PT ;  /* 0x0000000602077c48 */ /* 0x000fe4000ffe0100 */
[----:B------:R-:W-:-:S04]  /*12e0*/  SEL R6, RZ, 0x1, P0 ;  /* 0x00000001ff067807 */ /* 0x000fc80000000000 */
[----:B------:R-:W-:Y:S02]  /*12f0*/  IADD3 R7, PT, PT, R7, -R2, -R6 ;  /* 0x8000000207077210 */ /* 0x000fe40007ffe806 */
[----:B0-----:R-:W-:-:S04]  /*1300*/  IADD3 R4, PT, PT, R8, 0xffffffe, RZ ;  /* 0x0ffffffe08047810 */ /* 0x001fc80007ffe0ff */
[----:B------:R0:W1:Y:S02]  /*1310*/  F2I.FTZ.U32.TRUNC.NTZ R5, R4 ;  /* 0x0000000400057305 */ /* 0x000064000021f000 */
[----:B0-----:R-:W-:Y:S02]  /*1320*/  IMAD.MOV.U32 R4, RZ, RZ, RZ ;  /* 0x000000ffff047224 */ /* 0x001fe400078e00ff */
[----:B-1----:R-:W-:-:S04]  /*1330*/  IMAD R9, R9, R5, RZ ;  /* 0x0000000509097224 */ /* 0x002fc800078e02ff */
[----:B------:R-:W-:-:S06]  /*1340*/  IMAD.HI.U32 R8, R5, R9, R4 ;  /* 0x0000000905087227 */ /* 0x000fcc00078e0004 */
[----:B------:R-:W-:-:S05]  /*1350*/  IMAD.HI.U32 R5, R8, R7, RZ ;  /* 0x0000000708057227 */ /* 0x000fca00078e00ff */
[----:B------:R-:W-:-:S05]  /*1360*/  IADD3 R4, PT, PT, -R5, RZ, RZ ;  /* 0x000000ff05047210 */ /* 0x000fca0007ffe1ff */
[----:B------:R-:W-:-:S05]  /*1370*/  IMAD R7, R4, UR4, R7 ;  /* 0x0000000404077c24 */ /* 0x000fca000f8e0207 */
[----:B------:R-:W-:-:S13]  /*1380*/  ISETP.GE.U32.AND P0, PT, R7, UR4, PT ;  /* 0x0000000407007c0c */ /* 0x000fda000bf06070 */
[----:B------:R-:W-:Y:S02]  /*1390*/  @P0 VIADD R7, R7, -UR4 ;  /* 0x8000000407070c36 */ /* 0x000fe40008000000 */
[----:B------:R-:W-:-:S03]  /*13a0*/  @P0 VIADD R5, R5, 0x1 ;  /* 0x0000000105050836 */ /* 0x000fc60000000000 */
[----:B------:R-:W-:-:S13]  /*13b0*/  ISETP.GE.U32.AND P1, PT, R7, UR4, PT ;  /* 0x0000000407007c0c */ /* 0x000fda000bf26070 */
[----:B------:R-:W-:Y:S01]  /*13c0*/  @P1 VIADD R5, R5, 0x1 ;  /* 0x0000000105051836 */ /* 0x000fe20000000000 */
[----:B------:R-:W-:-:S04]  /*13d0*/  @!P2 LOP3.LUT R5, RZ, UR4, RZ, 0x33, !PT ;  /* 0x00000004ff05ac12 */ /* 0x000fc8000f8e33ff */
[----:B------:R-:W-:-:S07]  /*13e0*/  IADD3 R10, PT, PT, R6, R5, RZ ;  /* 0x00000005060a7210 */ /* 0x000fce0007ffe0ff */
.L_x_12:
[----:B0-----:R-:W0:Y:S01]  /*13f0*/  LDC R11, c[0x0][0x388] ;  /* 0x0000e200ff0b7b82 */ /* 0x001e220000000800 */
[----:B------:R-:W-:Y:S01]  /*1400*/  BSSY.RECONVERGENT B0, `(.L_x_9) ;  /* 0x0000019000007945 */ /* 0x000fe20003800200 */
[----:B0-----:R-:W-:-:S13]  /*1410*/  ISETP.GE.AND P0, PT, R0, R11, PT ;  /* 0x0000000b0000720c */ /* 0x001fda0003f06270 */
[----:B--2---:R-:W-:Y:S05]  /*1420*/  @P0 BRA `(.L_x_10) ;  /* 0x0000000000580947 */ /* 0x004fea0003800000 */
[C---:B------:R-:W-:Y:S01]  /*1430*/  LOP3.LUT R4, R10.reuse, 0x1, RZ, 0xc0, !PT ;  /* 0x000000010a047812 */ /* 0x040fe200078ec0ff */
[----:B------:R-:W-:Y:S01]  /*1440*/  IMAD.MOV.U32 R12, RZ, RZ, R0 ;  /* 0x000000ffff0c7224 */ /* 0x000fe200078e0000 */
[----:B------:R-:W-:Y:S02]  /*1450*/  ISETP.NE.AND P1, PT, R10, RZ, PT ;  /* 0x000000ff0a00720c */ /* 0x000fe40003f25270 */
[----:B------:R-:W-:-:S13]  /*1460*/  ISETP.NE.U32.AND P0, PT, R4, 0x1, PT ;  /* 0x000000010400780c */ /* 0x000fda0003f05070 */
[----:B------:R-:W0:Y:S01]  /*1470*/  @P0 LDC.64 R4, c[0x0][0x380] ;  /* 0x0000e000ff040b82 */ /* 0x000e220000000a00 */
[----:B------:R-:W-:Y:S02]  /*1480*/  @P0 IMAD R7, R3, R11, R0 ;  /* 0x0000000b03070224 */ /* 0x000fe400078e0200 */
[----:B------:R-:W-:Y:S02]  /*1490*/  @P0 IMAD.MOV.U32 R12, RZ, RZ, R2 ;  /* 0x000000ffff0c0224 */ /* 0x000fe400078e0002 */
[----:B0-----:R-:W-:-:S05]  /*14a0*/  @P0 IMAD.WIDE R4, R7, 0x4, R4 ;  /* 0x0000000407040825 */ /* 0x001fca00078e0204 */
[----:B------:R0:W-:Y:S01]  /*14b0*/  @P0 STG.E.U8 desc[UR12][R4.64+0x3], RZ ;  /* 0x000003ff04000986 */ /* 0x0001e2000c10110c */
[----:B------:R-:W-:Y:S05]  /*14c0*/  @!P1 BRA `(.L_x_10) ;  /* 0x0000000000309947 */ /* 0x000fea0003800000 */
[----:B------:R-:W1:Y:S02]  /*14d0*/  LDC.64 R8, c[0x0][0x380] ;  /* 0x0000e000ff087b82 */ /* 0x000e640000000a00 */
.L_x_11:
[----:B0-2---:R-:W-:Y:S01]  /*14e0*/  IMAD R5, R3, R11, R12 ;  /* 0x0000000b03057224 */ /* 0x005fe200078e020c */
[----:B------:R-:W-:-:S03]  /*14f0*/  MOV R13, UR4 ;  /* 0x00000004000d7c02 */ /* 0x000fc60008000f00 */
[----:B-1----:R-:W-:-:S04]  /*1500*/  IMAD.WIDE R4, R5, 0x4, R8 ;  /* 0x0000000405047825 */ /* 0x002fc800078e0208 */
[C---:B------:R-:W-:Y:S01]  /*1510*/  IMAD R12, R13.reuse, 0x2, R12 ;  /* 0x000000020d0c7824 */ /* 0x040fe200078e020c */
[----:B------:R-:W-:Y:S01]  /*1520*/  IADD3 R6, P0, PT, R4, 0x3, RZ ;  /* 0x0000000304067810 */ /* 0x000fe20007f1e0ff */
[----:B------:R2:W-:Y:S04]  /*1530*/  STG.E.U8 desc[UR12][R4.64+0x3], RZ ;  /* 0x000003ff04007986 */ /* 0x0005e8000c10110c */
[----:B------:R-:W-:Y:S01]  /*1540*/  IMAD.X R7, RZ, RZ, R5, P0 ;  /* 0x000000ffff077224 */ /* 0x000fe200000e0605 */
[----:B------:R-:W-:Y:S01]  /*1550*/  ISETP.GE.AND P0, PT, R12, R11, PT ;  /* 0x0000000b0c00720c */ /* 0x000fe20003f06270 */
[----:B------:R-:W-:-:S05]  /*1560*/  IMAD.WIDE R6, R13, 0x4, R6 ;  /* 0x000000040d067825 */ /* 0x000fca00078e0206 */
[----:B------:R2:W-:Y:S07]  /*1570*/  STG.E.U8 desc[UR12][R6.64], RZ ;  /* 0x000000ff06007986 */ /* 0x0005ee000c10110c */
[----:B------:R-:W-:Y:S05]  /*1580*/  @!P0 BRA `(.L_x_11) ;  /* 0xfffffffc00d48947 */ /* 0x000fea000383ffff */
.L_x_10:
[----:B------:R-:W-:Y:S05]  /*1590*/  BSYNC.RECONVERGENT B0 ;  /* 0x0000000000007941 */ /* 0x000fea0003800200 */
.L_x_9:
[----:B------:R-:W1:Y:S01]  /*15a0*/  LDCU UR6, c[0x0][0x38c] ;  /* 0x00007180ff0677ac */ /* 0x000e620008000800 */
[----:B------:R-:W-:-:S05]  /*15b0*/  VIADD R3, R3, UR5 ;  /* 0x0000000503037c36 */ /* 0x000fca0008000000 */
[----:B-1----:R-:W-:-:S13]  /*15c0*/  ISETP.GE.AND P0, PT, R3, UR6, PT ;  /* 0x0000000603007c0c */ /* 0x002fda000bf06270 */
[----:B------:R-:W-:Y:S05]  /*15d0*/  @!P0 BRA `(.L_x_12) ;  /* 0xfffffffc00848947 */ /* 0x000fea000383ffff */
[----:B------:R-:W-:Y:S05]  /*15e0*/  EXIT ;  /* 0x000000000000794d */ /* 0x000fea0003800000 */
.L_x_13:
[----:B------:R-:W-:-:S00]  /*15f0*/  BRA `(.L_x_13) ;  /* 0xfffffffc00fc7947 */ /* 0x000fc0000383ffff */
[----:B------:R-:W-:-:S00]  /*1600*/  NOP ;  /* 0x0000000000007918 */ /* 0x000fc00000000000 */
[----:B------:R-:W-:-:S00]  /*1610*/  NOP ;  /* 0x0000000000007918 */ /* 0x000fc00000000000 */
[----:B------:R-:W-:-:S00]  /*1620*/  NOP ;  /* 0x0000000000007918 */ /* 0x000fc00000000000 */
[----:B------:R-:W-:-:S00]  /*1630*/  NOP ;  /* 0x0000000000007918 */ /* 0x000fc00000000000 */
[----:B------:R-:W-:-:S00]  /*1640*/  NOP ;  /* 0x0000000000007918 */ /* 0x000fc00000000000 */
[----:B------:R-:W-:-:S00]  /*1650*/  NOP ;  /* 0x0000000000007918 */ /* 0x000fc00000000000 */
[----:B------:R-:W-:-:S00]  /*1660*/  NOP ;  /* 0x0000000000007918 */ /* 0x000fc00000000000 */
[----:B------:R-:W-:-:S00]  /*1670*/  NOP ;  /* 0x0000000000007918 */ /* 0x000fc00000000000 */
.L_x_14:


//--------------------- .nv.shared.reserved.0     --------------------------
	.section	.nv.shared.reserved.0,"aw",@nobits
	.weak		__nv_reservedSMEM_offset_0_alias
	.size		__nv_reservedSMEM_offset_0_alias, 0, 64
	.other		__nv_reservedSMEM_offset_0_alias,@"STO_CUDA_RESERVED_SHARED STV_DEFAULT"
__nv_reservedSMEM_offset_0_alias:
	.zero		0
	.zero		64


//--------------------- .nv.constant0._Z6kernelP6uchar4iii --------------------------
	.section	.nv.constant0._Z6kernelP6uchar4iii,"a",@progbits
	.sectionflags	@""
	.align	4
.nv.constant0._Z6kernelP6uchar4iii:
	.zero		916


//--------------------- SYMBOLS --------------------------

	.type		.nv.reservedSmem.offset0,@object
	.size		.nv.reservedSmem.offset0,0x4
